//
// Generated by NVIDIA NVVM Compiler
//
// Compiler Build ID: CL-36424714
// Cuda compilation tools, release 13.0, V13.0.88
// Based on NVVM 20.0.0
//

.version 9.0
.target sm_100
.address_size 64

	// .globl	_Z7tcgpusajjPjS_S_S_

.visible .entry _Z7tcgpusajjPjS_S_S_(
	.param .u32 _Z7tcgpusajjPjS_S_S__param_0,
	.param .u32 _Z7tcgpusajjPjS_S_S__param_1,
	.param .u64 .ptr .align 1 _Z7tcgpusajjPjS_S_S__param_2,
	.param .u64 .ptr .align 1 _Z7tcgpusajjPjS_S_S__param_3,
	.param .u64 .ptr .align 1 _Z7tcgpusajjPjS_S_S__param_4,
	.param .u64 .ptr .align 1 _Z7tcgpusajjPjS_S_S__param_5
)
{
	.reg .pred 	%p<20>;
	.reg .b32 	%r<78>;
	.reg .b64 	%rd<28>;

	ld.param.u32 	%r38, [_Z7tcgpusajjPjS_S_S__param_0];
	ld.param.u32 	%r39, [_Z7tcgpusajjPjS_S_S__param_1];
	ld.param.u64 	%rd6, [_Z7tcgpusajjPjS_S_S__param_2];
	ld.param.u64 	%rd4, [_Z7tcgpusajjPjS_S_S__param_3];
	ld.param.u64 	%rd7, [_Z7tcgpusajjPjS_S_S__param_4];
	ld.param.u64 	%rd5, [_Z7tcgpusajjPjS_S_S__param_5];
	cvta.to.global.u64 	%rd1, %rd6;
	cvta.to.global.u64 	%rd2, %rd7;
	mov.u32 	%r40, %ctaid.x;
	mov.u32 	%r41, %ntid.x;
	mov.u32 	%r42, %tid.x;
	mad.lo.s32 	%r1, %r40, %r41, %r42;
	setp.ge.u32 	%p1, %r1, %r39;
	@%p1 bra 	$L__BB0_24;
	cvta.to.global.u64 	%rd8, %rd4;
	mul.wide.u32 	%rd9, %r1, 4;
	add.s64 	%rd10, %rd8, %rd9;
	ld.global.u32 	%r2, [%rd10];
	add.s64 	%rd11, %rd2, %rd9;
	ld.global.u32 	%r3, [%rd11];
	setp.ge.u32 	%p2, %r2, %r3;
	mov.b32 	%r77, 0;
	@%p2 bra 	$L__BB0_23;
	mul.wide.u32 	%rd12, %r2, 4;
	add.s64 	%rd3, %rd1, %rd12;
	ld.global.u32 	%r67, [%rd3];
	mul.wide.u32 	%rd13, %r3, 4;
	add.s64 	%rd14, %rd1, %rd13;
	ld.global.u32 	%r72, [%rd14];
	add.s32 	%r6, %r38, -1;
	setp.eq.s32 	%p3, %r2, %r6;
	@%p3 bra 	$L__BB0_4;
	ld.global.u32 	%r65, [%rd3+4];
	bra.uni 	$L__BB0_5;
$L__BB0_4:
	add.s32 	%r65, %r39, -1;
$L__BB0_5:
	setp.eq.s32 	%p4, %r3, %r6;
	@%p4 bra 	$L__BB0_7;
	add.s32 	%r44, %r3, 1;
	mul.wide.u32 	%rd15, %r44, 4;
	add.s64 	%rd16, %rd1, %rd15;
	ld.global.u32 	%r66, [%rd16];
	bra.uni 	$L__BB0_8;
$L__BB0_7:
	add.s32 	%r66, %r39, -1;
$L__BB0_8:
	sub.s32 	%r45, %r65, %r67;
	sub.s32 	%r46, %r66, %r67;
	setp.lt.u32 	%p5, %r45, %r46;
	@%p5 bra 	$L__BB0_16;
	setp.ge.u32 	%p6, %r72, %r66;
	@%p6 bra 	$L__BB0_23;
	mov.b32 	%r77, 0;
$L__BB0_11:
	setp.lt.u32 	%p7, %r65, %r67;
	mul.wide.s32 	%rd17, %r72, 4;
	add.s64 	%rd18, %rd2, %rd17;
	ld.global.u32 	%r27, [%rd18];
	mov.b32 	%r49, -1;
	mov.u32 	%r76, %r49;
	@%p7 bra 	$L__BB0_15;
	mov.u32 	%r74, %r65;
	mov.u32 	%r75, %r67;
$L__BB0_13:
	sub.s32 	%r50, %r74, %r75;
	shr.u32 	%r51, %r50, 1;
	add.s32 	%r30, %r51, %r75;
	mul.wide.u32 	%rd19, %r30, 4;
	add.s64 	%rd20, %rd2, %rd19;
	ld.global.u32 	%r31, [%rd20];
	setp.eq.s32 	%p8, %r31, %r27;
	mov.u32 	%r76, %r27;
	@%p8 bra 	$L__BB0_15;
	setp.lt.u32 	%p9, %r31, %r27;
	add.s32 	%r53, %r30, 1;
	add.s32 	%r54, %r30, -1;
	selp.b32 	%r75, %r53, %r75, %p9;
	selp.b32 	%r74, %r74, %r54, %p9;
	setp.le.u32 	%p10, %r75, %r74;
	mov.u32 	%r76, %r49;
	@%p10 bra 	$L__BB0_13;
$L__BB0_15:
	setp.eq.s32 	%p11, %r76, %r27;
	selp.u32 	%r55, 1, 0, %p11;
	add.s32 	%r77, %r77, %r55;
	add.s32 	%r72, %r72, 1;
	setp.ne.s32 	%p12, %r72, %r66;
	@%p12 bra 	$L__BB0_11;
	bra.uni 	$L__BB0_23;
$L__BB0_16:
	setp.le.u32 	%p13, %r65, %r67;
	@%p13 bra 	$L__BB0_23;
	mov.b32 	%r77, 0;
$L__BB0_18:
	setp.gt.u32 	%p14, %r72, %r66;
	mul.wide.s32 	%rd21, %r67, 4;
	add.s64 	%rd22, %rd2, %rd21;
	ld.global.u32 	%r15, [%rd22];
	mov.b32 	%r58, -1;
	mov.u32 	%r71, %r58;
	@%p14 bra 	$L__BB0_22;
	mov.u32 	%r69, %r66;
	mov.u32 	%r70, %r72;
$L__BB0_20:
	sub.s32 	%r59, %r69, %r70;
	shr.u32 	%r60, %r59, 1;
	add.s32 	%r18, %r60, %r70;
	mul.wide.u32 	%rd23, %r18, 4;
	add.s64 	%rd24, %rd2, %rd23;
	ld.global.u32 	%r19, [%rd24];
	setp.eq.s32 	%p15, %r19, %r15;
	mov.u32 	%r71, %r15;
	@%p15 bra 	$L__BB0_22;
	setp.lt.u32 	%p16, %r19, %r15;
	add.s32 	%r62, %r18, 1;
	add.s32 	%r63, %r18, -1;
	selp.b32 	%r70, %r62, %r70, %p16;
	selp.b32 	%r69, %r69, %r63, %p16;
	setp.le.u32 	%p17, %r70, %r69;
	mov.u32 	%r71, %r58;
	@%p17 bra 	$L__BB0_20;
$L__BB0_22:
	setp.eq.s32 	%p18, %r71, %r15;
	selp.u32 	%r64, 1, 0, %p18;
	add.s32 	%r77, %r77, %r64;
	add.s32 	%r67, %r67, 1;
	setp.eq.s32 	%p19, %r67, %r65;
	@%p19 bra 	$L__BB0_23;
	bra.uni 	$L__BB0_18;
$L__BB0_23:
	cvta.to.global.u64 	%rd25, %rd5;
	add.s64 	%rd27, %rd25, %rd9;
	st.global.u32 	[%rd27], %r77;
$L__BB0_24:
	ret;

}


// ===== COMPILED SASS (sm_100) =====

	.target	sm_100

	.elftype	@"ET_EXEC"


//--------------------- .note.nv.tkinfo           --------------------------
	.section	.note.nv.tkinfo,"",@"SHT_NOTE"
	.sectionflags	@"SHF_NOTE_NV_TKINFO"
	.tkinfo
        /*0018*/ 	.word	0x00000002
        /*0030*/ 	.string	""
        /*0030*/ 	.string	"ptxas"
        /*0030*/ 	.string	"Cuda compilation tools, release 13.0, V13.0.88"
        /*0030*/ 	.string	"Build cuda_13.0.r13.0/compiler.36424714_0"
        /*0030*/ 	.string	"-arch sm_100 -m 64 "



//--------------------- .note.nv.cuinfo           --------------------------
	.section	.note.nv.cuinfo,"",@"SHT_NOTE"
	.sectionflags	@"SHF_NOTE_NV_CUINFO"
        /*0018*/ 	.short	0x0002
        /*001a*/ 	.short	0x0064
        /*001c*/ 	.short	0x0082
	.zero		2


//--------------------- .nv.info                  --------------------------
	.section	.nv.info,"",@"SHT_CUDA_INFO"
	.align	4


	//----- nvinfo : EIATTR_REGCOUNT
	.align		4
        /*0000*/ 	.byte	0x04, 0x2f
        /*0002*/ 	.short	(.L_1 - .L_0)
	.align		4
.L_0:
        /*0004*/ 	.word	index@(_Z7tcgpusajjPjS_S_S_)
        /*0008*/ 	.word	0x00000012


	//----- nvinfo : EIATTR_FRAME_SIZE
	.align		4
.L_1:
        /*000c*/ 	.byte	0x04, 0x11
        /*000e*/ 	.short	(.L_3 - .L_2)
	.align		4
.L_2:
        /*0010*/ 	.word	index@(_Z7tcgpusajjPjS_S_S_)
        /*0014*/ 	.word	0x00000000


	//----- nvinfo : EIATTR_MIN_STACK_SIZE
	.align		4
.L_3:
        /*0018*/ 	.byte	0x04, 0x12
        /*001a*/ 	.short	(.L_5 - .L_4)
	.align		4
.L_4:
        /*001c*/ 	.word	index@(_Z7tcgpusajjPjS_S_S_)
        /*0020*/ 	.word	0x00000000
.L_5:


//--------------------- .nv.compat                --------------------------
	.section	.nv.compat,"",@"SHT_CUDA_COMPAT_INFO"
	.align	4
        /*0000*/ 	.byte	0x02, 0x09, 0x00, 0x00, 0x02, 0x02, 0x01, 0x00, 0x02, 0x05, 0x05, 0x00, 0x03, 0x07, 0x01, 0x01
        /*0010*/ 	.byte	0x02, 0x03, 0x00, 0x00, 0x02, 0x06, 0x01, 0x00, 0x04, 0x0b, 0x08, 0x00, 0x09, 0x00, 0x00, 0x00
        /*0020*/ 	.byte	0x00, 0x00, 0x00, 0x00


//--------------------- .nv.info._Z7tcgpusajjPjS_S_S_ --------------------------
	.section	.nv.info._Z7tcgpusajjPjS_S_S_,"",@"SHT_CUDA_INFO"
	.sectionflags	@""
	.align	4


	//----- nvinfo : EIATTR_CUDA_API_VERSION
	.align		4
        /*0000*/ 	.byte	0x04, 0x37
        /*0002*/ 	.short	(.L_7 - .L_6)
.L_6:
        /*0004*/ 	.word	0x00000082


	//----- nvinfo : EIATTR_KPARAM_INFO
	.align		4
.L_7:
        /*0008*/ 	.byte	0x04, 0x17
        /*000a*/ 	.short	(.L_9 - .L_8)
.L_8:
        /*000c*/ 	.word	0x00000000
        /*0010*/ 	.short	0x0005
        /*0012*/ 	.short	0x0020
        /*0014*/ 	.byte	0x00, 0xf5, 0x21, 0x00


	//----- nvinfo : EIATTR_KPARAM_INFO
	.align		4
.L_9:
        /*0018*/ 	.byte	0x04, 0x17
        /*001a*/ 	.short	(.L_11 - .L_10)
.L_10:
        /*001c*/ 	.word	0x00000000
        /*0020*/ 	.short	0x0004
        /*0022*/ 	.short	0x0018
        /*0024*/ 	.byte	0x00, 0xf5, 0x21, 0x00


	//----- nvinfo : EIATTR_KPARAM_INFO
	.align		4
.L_11:
        /*0028*/ 	.byte	0x04, 0x17
        /*002a*/ 	.short	(.L_13 - .L_12)
.L_12:
        /*002c*/ 	.word	0x00000000
        /*0030*/ 	.short	0x0003
        /*0032*/ 	.short	0x0010
        /*0034*/ 	.byte	0x00, 0xf5, 0x21, 0x00


	//----- nvinfo : EIATTR_KPARAM_INFO
	.align		4
.L_13:
        /*0038*/ 	.byte	0x04, 0x17
        /*003a*/ 	.short	(.L_15 - .L_14)
.L_14:
        /*003c*/ 	.word	0x00000000
        /*0040*/ 	.short	0x0002
        /*0042*/ 	.short	0x0008
        /*0044*/ 	.byte	0x00, 0xf5, 0x21, 0x00


	//----- nvinfo : EIATTR_KPARAM_INFO
	.align		4
.L_15:
        /*0048*/ 	.byte	0x04, 0x17
        /*004a*/ 	.short	(.L_17 - .L_16)
.L_16:
        /*004c*/ 	.word	0x00000000
        /*0050*/ 	.short	0x0001
        /*0052*/ 	.short	0x0004
        /*0054*/ 	.byte	0x00, 0xf0, 0x11, 0x00


	//----- nvinfo : EIATTR_KPARAM_INFO
	.align		4
.L_17:
        /*0058*/ 	.byte	0x04, 0x17
        /*005a*/ 	.short	(.L_19 - .L_18)
.L_18:
        /*005c*/ 	.word	0x00000000
        /*0060*/ 	.short	0x0000
        /*0062*/ 	.short	0x0000
        /*0064*/ 	.byte	0x00, 0xf0, 0x11, 0x00


	//----- nvinfo : EIATTR_SPARSE_MMA_MASK
	.align		4
.L_19:
        /*0068*/ 	.byte	0x03, 0x50
        /*006a*/ 	.short	0x0000


	//----- nvinfo : EIATTR_MAXREG_COUNT
	.align		4
        /*006c*/ 	.byte	0x03, 0x1b
        /*006e*/ 	.short	0x00ff


	//----- nvinfo : EIATTR_MERCURY_ISA_VERSION
	.align		4
        /*0070*/ 	.byte	0x03, 0x5f
        /*0072*/ 	.short	0x0101


	//----- nvinfo : EIATTR_VRC_CTA_INIT_COUNT
	.align		4
        /*0074*/ 	.byte	0x02, 0x4a
	.zero		1
	.zero		1


	//----- nvinfo : EIATTR_EXIT_INSTR_OFFSETS
	.align		4
        /*0078*/ 	.byte	0x04, 0x1c
        /*007a*/ 	.short	(.L_21 - .L_20)


	//   ....[0]....
.L_20:
        /*007c*/ 	.word	0x00000070


	//   ....[1]....
        /*0080*/ 	.word	0x000007a0


	//----- nvinfo : EIATTR_CRS_STACK_SIZE
	.align		4
.L_21:
        /*0084*/ 	.byte	0x04, 0x1e
        /*0086*/ 	.short	(.L_23 - .L_22)
.L_22:
        /*0088*/ 	.word	0x00000000


	//----- nvinfo : EIATTR_CBANK_PARAM_SIZE
	.align		4
.L_23:
        /*008c*/ 	.byte	0x03, 0x19
        /*008e*/ 	.short	0x0028


	//----- nvinfo : EIATTR_PARAM_CBANK
	.align		4
        /*0090*/ 	.byte	0x04, 0x0a
        /*0092*/ 	.short	(.L_25 - .L_24)
	.align		4
.L_24:
        /*0094*/ 	.word	index@(.nv.constant0._Z7tcgpusajjPjS_S_S_)
        /*0098*/ 	.short	0x0380
        /*009a*/ 	.short	0x0028


	//----- nvinfo : EIATTR_SW_WAR
	.align		4
.L_25:
        /*009c*/ 	.byte	0x04, 0x36
        /*009e*/ 	.short	(.L_27 - .L_26)
.L_26:
        /*00a0*/ 	.word	0x00000008
.L_27:


//--------------------- .nv.callgraph             --------------------------
	.section	.nv.callgraph,"",@"SHT_CUDA_CALLGRAPH"
	.align	4
	.sectionentsize	8
	.align		4
        /*0000*/ 	.word	0x00000000
	.align		4
        /*0004*/ 	.word	0xffffffff
	.align		4
        /*0008*/ 	.word	0x00000000
	.align		4
        /*000c*/ 	.word	0xfffffffe
	.align		4
        /*0010*/ 	.word	0x00000000
	.align		4
        /*0014*/ 	.word	0xfffffffd
	.align		4
        /*0018*/ 	.word	0x00000000
	.align		4
        /*001c*/ 	.word	0xfffffffc


//--------------------- .text._Z7tcgpusajjPjS_S_S_ --------------------------
	.section	.text._Z7tcgpusajjPjS_S_S_,"ax",@progbits
	.align	128
        .global         _Z7tcgpusajjPjS_S_S_
        .type           _Z7tcgpusajjPjS_S_S_,@function
        .size           _Z7tcgpusajjPjS_S_S_,(.L_x_14 - _Z7tcgpusajjPjS_S_S_)
        .other          _Z7tcgpusajjPjS_S_S_,@"STO_CUDA_ENTRY STV_DEFAULT"
_Z7tcgpusajjPjS_S_S_:
.text._Z7tcgpusajjPjS_S_S_:
[----:B------:R-:W-:Y:S01]  /*0000*/  LDC R1, c[0x0][0x37c] ;  /* 0x0000df00ff017b82 */ /* 0x000fe20000000800 */
[----:B------:R-:W0:Y:S07]  /*0010*/  S2R R3, SR_TID.X ;  /* 0x0000000000037919 */ /* 0x000e2e0000002100 */
[----:B------:R-:W0:Y:S01]  /*0020*/  S2UR UR4, SR_CTAID.X ;  /* 0x00000000000479c3 */ /* 0x000e220000002500 */
[----:B------:R-:W1:Y:S07]  /*0030*/  LDCU UR5, c[0x0][0x384] ;  /* 0x00007080ff0577ac */ /* 0x000e6e0008000800 */
[----:B------:R-:W0:Y:S02]  /*0040*/  LDC R0, c[0x0][0x360] ;  /* 0x0000d800ff007b82 */ /* 0x000e240000000800 */
[----:B0-----:R-:W-:-:S05]  /*0050*/  IMAD R0, R0, UR4, R3 ;  /* 0x0000000400007c24 */ /* 0x001fca000f8e0203 */
[----:B-1----:R-:W-:-:S13]  /*0060*/  ISETP.GE.U32.AND P0, PT, R0, UR5, PT ;  /* 0x0000000500007c0c */ /* 0x002fda000bf06070 */
[----:B------:R-:W-:Y:S05]  /*0070*/  @P0 EXIT ;  /* 0x000000000000094d */ /* 0x000fea0003800000 */
[----:B------:R-:W0:Y:S01]  /*0080*/  LDC.64 R4, c[0x0][0x390] ;  /* 0x0000e400ff047b82 */ /* 0x000e220000000a00 */
[----:B------:R-:W1:Y:S07]  /*0090*/  LDCU.64 UR6, c[0x0][0x358] ;  /* 0x00006b00ff0677ac */ /* 0x000e6e0008000a00 */
[----:B------:R-:W2:Y:S01]  /*00a0*/  LDC.64 R6, c[0x0][0x398] ;  /* 0x0000e600ff067b82 */ /* 0x000ea20000000a00 */
[----:B0-----:R-:W-:-:S06]  /*00b0*/  IMAD.WIDE.U32 R4, R0, 0x4, R4 ;  /* 0x0000000400047825 */ /* 0x001fcc00078e0004 */
[----:B-1----:R-:W3:Y:S01]  /*00c0*/  LDG.E R5, desc[UR6][R4.64] ;  /* 0x0000000604057981 */ /* 0x002ee2000c1e1900 */
[----:B--2---:R-:W-:-:S06]  /*00d0*/  IMAD.WIDE.U32 R6, R0, 0x4, R6 ;  /* 0x0000000400067825 */ /* 0x004fcc00078e0006 */
[----:B------:R-:W3:Y:S01]  /*00e0*/  LDG.E R7, desc[UR6][R6.64] ;  /* 0x0000000606077981 */ /* 0x000ee2000c1e1900 */
[----:B------:R-:W-:Y:S01]  /*00f0*/  BSSY.RECONVERGENT B0, `(.L_x_0) ;  /* 0x0000067000007945 */ /* 0x000fe20003800200 */
[----:B------:R-:W-:Y:S01]  /*0100*/  IMAD.MOV.U32 R2, RZ, RZ, RZ ;  /* 0x000000ffff027224 */ /* 0x000fe200078e00ff */
[----:B---3--:R-:W-:-:S13]  /*0110*/  ISETP.GE.U32.AND P0, PT, R5, R7, PT ;  /* 0x000000070500720c */ /* 0x008fda0003f06070 */
[----:B------:R-:W-:Y:S05]  /*0120*/  @P0 BRA `(.L_x_1) ;  /* 0x00000004008c0947 */ /* 0x000fea0003800000 */
[----:B------:R-:W0:Y:S01]  /*0130*/  LDCU UR4, c[0x0][0x380] ;  /* 0x00007000ff0477ac */ /* 0x000e220008000800 */
[----:B------:R-:W1:Y:S01]  /*0140*/  LDC.64 R10, c[0x0][0x388] ;  /* 0x0000e200ff0a7b82 */ /* 0x000e620000000a00 */
[----:B0-----:R-:W-:-:S06]  /*0150*/  UIADD3 UR4, UPT, UPT, UR4, -0x1, URZ ;  /* 0xffffffff04047890 */ /* 0x001fcc000fffe0ff */
[----:B------:R-:W-:Y:S01]  /*0160*/  ISETP.NE.AND P1, PT, R7, UR4, PT ;  /* 0x0000000407007c0c */ /* 0x000fe2000bf25270 */
[C---:B-1----:R-:W-:Y:S01]  /*0170*/  IMAD.WIDE.U32 R8, R5.reuse, 0x4, R10 ;  /* 0x0000000405087825 */ /* 0x042fe200078e000a */
[----:B------:R-:W-:-:S04]  /*0180*/  ISETP.NE.AND P0, PT, R5, UR4, PT ;  /* 0x0000000405007c0c */ /* 0x000fc8000bf05270 */
[----:B------:R-:W2:Y:S07]  /*0190*/  LDG.E R6, desc[UR6][R8.64] ;  /* 0x0000000608067981 */ /* 0x000eae000c1e1900 */
[----:B------:R-:W-:Y:S02]  /*01a0*/  @P1 VIADD R13, R7, 0x1 ;  /* 0x00000001070d1836 */ /* 0x000fe40000000000 */
[----:B------:R-:W2:Y:S02]  /*01b0*/  @P0 LDG.E R3, desc[UR6][R8.64+0x4] ;  /* 0x0000040608030981 */ /* 0x000ea4000c1e1900 */
[----:B------:R-:W-:-:S05]  /*01c0*/  @P1 IMAD.WIDE.U32 R12, R13, 0x4, R10 ;  /* 0x000000040d0c1825 */ /* 0x000fca00078e000a */
[----:B------:R-:W3:Y:S01]  /*01d0*/  @P1 LDG.E R4, desc[UR6][R12.64] ;  /* 0x000000060c041981 */ /* 0x000ee2000c1e1900 */
[----:B------:R-:W-:-:S05]  /*01e0*/  IMAD.WIDE.U32 R10, R7, 0x4, R10 ;  /* 0x00000004070a7825 */ /* 0x000fca00078e000a */
[----:B------:R0:W5:Y:S01]  /*01f0*/  LDG.E R5, desc[UR6][R10.64] ;  /* 0x000000060a057981 */ /* 0x000162000c1e1900 */
[----:B------:R-:W-:-:S06]  /*0200*/  UIADD3 UR4, UPT, UPT, UR5, -0x1, URZ ;  /* 0xffffffff05047890 */ /* 0x000fcc000fffe0ff */
[----:B------:R-:W-:Y:S01]  /*0210*/  @!P0 MOV R3, UR4 ;  /* 0x0000000400038c02 */ /* 0x000fe20008000f00 */
[----:B------:R-:W-:-:S04]  /*0220*/  @!P1 IMAD.U32 R4, RZ, RZ, UR4 ;  /* 0x00000004ff049e24 */ /* 0x000fc8000f8e00ff */
[----:B--2---:R-:W-:Y:S01]  /*0230*/  IMAD.IADD R7, R3, 0x1, -R6 ;  /* 0x0000000103077824 */ /* 0x004fe200078e0a06 */
[----:B---3--:R-:W-:-:S04]  /*0240*/  IADD3 R14, PT, PT, -R6, R4, RZ ;  /* 0x00000004060e7210 */ /* 0x008fc80007ffe1ff */
[----:B------:R-:W-:-:S13]  /*0250*/  ISETP.GE.U32.AND P0, PT, R7, R14, PT ;  /* 0x0000000e0700720c */ /* 0x000fda0003f06070 */
[----:B0-----:R-:W-:Y:S05]  /*0260*/  @!P0 BRA `(.L_x_2) ;  /* 0x0000000000a48947 */ /* 0x001fea0003800000 */
[----:B-----5:R-:W-:Y:S01]  /*0270*/  ISETP.GE.U32.AND P0, PT, R5, R4, PT ;  /* 0x000000040500720c */ /* 0x020fe20003f06070 */
[----:B------:R-:W-:-:S12]  /*0280*/  BSSY.RECONVERGENT B1, `(.L_x_3) ;  /* 0x0000026000017945 */ /* 0x000fd80003800200 */
[----:B------:R-:W-:Y:S05]  /*0290*/  @P0 BRA `(.L_x_4) ;  /* 0x0000000000900947 */ /* 0x000fea0003800000 */
[----:B------:R-:W-:-:S07]  /*02a0*/  IMAD.MOV.U32 R2, RZ, RZ, RZ ;  /* 0x000000ffff027224 */ /* 0x000fce00078e00ff */
.L_x_8:
[----:B------:R-:W0:Y:S02]  /*02b0*/  LDC.64 R8, c[0x0][0x398] ;  /* 0x0000e600ff087b82 */ /* 0x000e240000000a00 */
[----:B0-----:R-:W-:-:S05]  /*02c0*/  IMAD.WIDE R8, R5, 0x4, R8 ;  /* 0x0000000405087825 */ /* 0x001fca00078e0208 */
[----:B------:R0:W5:Y:S01]  /*02d0*/  LDG.E R14, desc[UR6][R8.64] ;  /* 0x00000006080e7981 */ /* 0x000162000c1e1900 */
[----:B------:R-:W-:Y:S01]  /*02e0*/  ISETP.GE.U32.AND P0, PT, R3, R6, PT ;  /* 0x000000060300720c */ /* 0x000fe20003f06070 */
[----:B------:R-:W-:Y:S01]  /*02f0*/  BSSY.RECONVERGENT B2, `(.L_x_5) ;  /* 0x0000017000027945 */ /* 0x000fe20003800200 */
[----:B------:R-:W-:-:S11]  /*0300*/  IMAD.MOV.U32 R7, RZ, RZ, -0x1 ;  /* 0xffffffffff077424 */ /* 0x000fd600078e00ff */
[----:B0-----:R-:W-:Y:S05]  /*0310*/  @!P0 BRA `(.L_x_6) ;  /* 0x0000000000508947 */ /* 0x001fea0003800000 */
[----:B------:R-:W0:Y:S01]  /*0320*/  LDC.64 R8, c[0x0][0x398] ;  /* 0x0000e600ff087b82 */ /* 0x000e220000000a00 */
[----:B------:R-:W-:Y:S01]  /*0330*/  MOV R7, R3 ;  /* 0x0000000300077202 */ /* 0x000fe20000000f00 */
[----:B------:R-:W-:-:S07]  /*0340*/  IMAD.MOV.U32 R10, RZ, RZ, R6 ;  /* 0x000000ffff0a7224 */ /* 0x000fce00078e0006 */
.L_x_7:
[----:B------:R-:W-:Y:S01]  /*0350*/  MOV R12, R10 ;  /* 0x0000000a000c7202 */ /* 0x000fe20000000f00 */
[----:B------:R-:W-:-:S04]  /*0360*/  IMAD.MOV.U32 R13, RZ, RZ, R7 ;  /* 0x000000ffff0d7224 */ /* 0x000fc800078e0007 */
[----:B------:R-:W-:-:S05]  /*0370*/  IMAD.IADD R7, R13, 0x1, -R12 ;  /* 0x000000010d077824 */ /* 0x000fca00078e0a0c */
[----:B------:R-:W-:-:S05]  /*0380*/  LEA.HI R15, R7, R12, RZ, 0x1f ;  /* 0x0000000c070f7211 */ /* 0x000fca00078ff8ff */
[----:B0-----:R-:W-:-:S06]  /*0390*/  IMAD.WIDE.U32 R10, R15, 0x4, R8 ;  /* 0x000000040f0a7825 */ /* 0x001fcc00078e0008 */
[----:B------:R-:W2:Y:S01]  /*03a0*/  LDG.E R11, desc[UR6][R10.64] ;  /* 0x000000060a0b7981 */ /* 0x000ea2000c1e1900 */
[----:B-----5:R-:W-:Y:S01]  /*03b0*/  IMAD.MOV.U32 R7, RZ, RZ, R14 ;  /* 0x000000ffff077224 */ /* 0x020fe200078e000e */
[----:B--2---:R-:W-:-:S13]  /*03c0*/  ISETP.NE.AND P0, PT, R11, R14, PT ;  /* 0x0000000e0b00720c */ /* 0x004fda0003f05270 */
[----:B------:R-:W-:Y:S05]  /*03d0*/  @!P0 BRA `(.L_x_6) ;  /* 0x0000000000208947 */ /* 0x000fea0003800000 */
[----:B------:R-:W-:-:S13]  /*03e0*/  ISETP.GE.U32.AND P0, PT, R11, R14, PT ;  /* 0x0000000e0b00720c */ /* 0x000fda0003f06070 */
[C---:B------:R-:W-:Y:S01]  /*03f0*/  @P0 VIADD R13, R15.reuse, 0xffffffff ;  /* 0xffffffff0f0d0836 */ /* 0x040fe20000000000 */
[----:B------:R-:W-:-:S04]  /*0400*/  @!P0 IADD3 R12, PT, PT, R15, 0x1, RZ ;  /* 0x000000010f0c8810 */ /* 0x000fc80007ffe0ff */
[-C--:B------:R-:W-:Y:S01]  /*0410*/  ISETP.GT.U32.AND P0, PT, R12, R13.reuse, PT ;  /* 0x0000000d0c00720c */ /* 0x080fe20003f04070 */
[----:B------:R-:W-:Y:S01]  /*0420*/  IMAD.MOV.U32 R10, RZ, RZ, R12 ;  /* 0x000000ffff0a7224 */ /* 0x000fe200078e000c */
[----:B------:R-:W-:-:S11]  /*0430*/  MOV R7, R13 ;  /* 0x0000000d00077202 */ /* 0x000fd60000000f00 */
[----:B------:R-:W-:Y:S05]  /*0440*/  @!P0 BRA `(.L_x_7) ;  /* 0xfffffffc00c08947 */ /* 0x000fea000383ffff */
[----:B------:R-:W-:-:S07]  /*0450*/  IMAD.MOV.U32 R7, RZ, RZ, -0x1 ;  /* 0xffffffffff077424 */ /* 0x000fce00078e00ff */
.L_x_6:
[----:B------:R-:W-:Y:S05]  /*0460*/  BSYNC.RECONVERGENT B2 ;  /* 0x0000000000027941 */ /* 0x000fea0003800200 */
.L_x_5:
[----:B------:R-:W-:Y:S01]  /*0470*/  VIADD R5, R5, 0x1 ;  /* 0x0000000105057836 */ /* 0x000fe20000000000 */
[----:B-----5:R-:W-:Y:S02]  /*0480*/  ISETP.NE.AND P0, PT, R7, R14, PT ;  /* 0x0000000e0700720c */ /* 0x020fe40003f05270 */
[----:B------:R-:W-:Y:S02]  /*0490*/  IADD3 R7, PT, PT, R2, 0x1, RZ ;  /* 0x0000000102077810 */ /* 0x000fe40007ffe0ff */
[----:B------:R-:W-:-:S09]  /*04a0*/  ISETP.NE.AND P1, PT, R5, R4, PT ;  /* 0x000000040500720c */ /* 0x000fd20003f25270 */
[----:B------:R-:W-:-:S04]  /*04b0*/  @P0 IMAD.MOV R7, RZ, RZ, R2 ;  /* 0x000000ffff070224 */ /* 0x000fc800078e0202 */
[----:B------:R-:W-:Y:S01]  /*04c0*/  IMAD.MOV.U32 R2, RZ, RZ, R7 ;  /* 0x000000ffff027224 */ /* 0x000fe200078e0007 */
[----:B------:R-:W-:Y:S06]  /*04d0*/  @P1 BRA `(.L_x_8) ;  /* 0xfffffffc00741947 */ /* 0x000fec000383ffff */
.L_x_4:
[----:B------:R-:W-:Y:S05]  /*04e0*/  BSYNC.RECONVERGENT B1 ;  /* 0x0000000000017941 */ /* 0x000fea0003800200 */
.L_x_3:
[----:B------:R-:W-:Y:S05]  /*04f0*/  BRA `(.L_x_1) ;  /* 0x0000000000987947 */ /* 0x000fea0003800000 */
.L_x_2:
[----:B------:R-:W-:-:S13]  /*0500*/  ISETP.GT.U32.AND P0, PT, R3, R6, PT ;  /* 0x000000060300720c */ /* 0x000fda0003f04070 */
[----:B------:R-:W-:Y:S05]  /*0510*/  @!P0 BRA `(.L_x_1) ;  /* 0x0000000000908947 */ /* 0x000fea0003800000 */
[----:B------:R-:W-:-:S07]  /*0520*/  HFMA2 R2, -RZ, RZ, 0, 0 ;  /* 0x00000000ff027431 */ /* 0x000fce00000001ff */
.L_x_12:
[----:B------:R-:W0:Y:S02]  /*0530*/  LDC.64 R8, c[0x0][0x398] ;  /* 0x0000e600ff087b82 */ /* 0x000e240000000a00 */
[----:B0-----:R-:W-:-:S05]  /*0540*/  IMAD.WIDE R8, R6, 0x4, R8 ;  /* 0x0000000406087825 */ /* 0x001fca00078e0208 */
[----:B-----5:R0:W5:Y:S01]  /*0550*/  LDG.E R14, desc[UR6][R8.64] ;  /* 0x00000006080e7981 */ /* 0x020162000c1e1900 */
[----:B------:R-:W-:Y:S01]  /*0560*/  ISETP.GT.U32.AND P0, PT, R5, R4, PT ;  /* 0x000000040500720c */ /* 0x000fe20003f04070 */
[----:B------:R-:W-:Y:S01]  /*0570*/  BSSY.RECONVERGENT B1, `(.L_x_9) ;  /* 0x0000017000017945 */ /* 0x000fe20003800200 */
[----:B------:R-:W-:-:S11]  /*0580*/  IMAD.MOV.U32 R7, RZ, RZ, -0x1 ;  /* 0xffffffffff077424 */ /* 0x000fd600078e00ff */
[----:B0-----:R-:W-:Y:S05]  /*0590*/  @P0 BRA `(.L_x_10) ;  /* 0x0000000000500947 */ /* 0x001fea0003800000 */
[----:B------:R-:W0:Y:S01]  /*05a0*/  LDC.64 R8, c[0x0][0x398] ;  /* 0x0000e600ff087b82 */ /* 0x000e220000000a00 */
[----:B------:R-:W-:Y:S01]  /*05b0*/  MOV R7, R4 ;  /* 0x0000000400077202 */ /* 0x000fe20000000f00 */
[----:B------:R-:W-:-:S07]  /*05c0*/  IMAD.MOV.U32 R10, RZ, RZ, R5 ;  /* 0x000000ffff0a7224 */ /* 0x000fce00078e0005 */
.L_x_11:
[----:B------:R-:W-:Y:S01]  /*05d0*/  IMAD.MOV.U32 R12, RZ, RZ, R10 ;  /* 0x000000ffff0c7224 */ /* 0x000fe200078e000a */
[----:B------:R-:W-:-:S04]  /*05e0*/  MOV R13, R7 ;  /* 0x00000007000d7202 */ /* 0x000fc80000000f00 */
[----:B------:R-:W-:-:S04]  /*05f0*/  IADD3 R7, PT, PT, -R12, R13, RZ ;  /* 0x0000000d0c077210 */ /* 0x000fc80007ffe1ff */
        /* <DEDUP_REMOVED lines=8> */
[----:B------:R-:W-:-:S03]  /*0680*/  @!P0 IADD3 R12, PT, PT, R15, 0x1, RZ ;  /* 0x000000010f0c8810 */ /* 0x000fc60007ffe0ff */
[----:B------:R-:W-:Y:S01]  /*0690*/  IMAD.MOV.U32 R7, RZ, RZ, R13 ;  /* 0x000000ffff077224 */ /* 0x000fe200078e000d */
[----:B------:R-:W-:Y:S02]  /*06a0*/  ISETP.GT.U32.AND P0, PT, R12, R13, PT ;  /* 0x0000000d0c00720c */ /* 0x000fe40003f04070 */
[----:B------:R-:W-:-:S11]  /*06b0*/  MOV R10, R12 ;  /* 0x0000000c000a7202 */ /* 0x000fd60000000f00 */
[----:B------:R-:W-:Y:S05]  /*06c0*/  @!P0 BRA `(.L_x_11) ;  /* 0xfffffffc00c08947 */ /* 0x000fea000383ffff */
[----:B------:R-:W-:-:S07]  /*06d0*/  MOV R7, 0xffffffff ;  /* 0xffffffff00077802 */ /* 0x000fce0000000f00 */
.L_x_10:
[----:B------:R-:W-:Y:S05]  /*06e0*/  BSYNC.RECONVERGENT B1 ;  /* 0x0000000000017941 */ /* 0x000fea0003800200 */
.L_x_9:
[----:B------:R-:W-:Y:S01]  /*06f0*/  VIADD R6, R6, 0x1 ;  /* 0x0000000106067836 */ /* 0x000fe20000000000 */
[----:B-----5:R-:W-:Y:S02]  /*0700*/  ISETP.NE.AND P0, PT, R7, R14, PT ;  /* 0x0000000e0700720c */ /* 0x020fe40003f05270 */
[----:B------:R-:W-:Y:S02]  /*0710*/  IADD3 R7, PT, PT, R2, 0x1, RZ ;  /* 0x0000000102077810 */ /* 0x000fe40007ffe0ff */
[----:B------:R-:W-:-:S09]  /*0720*/  ISETP.NE.AND P1, PT, R6, R3, PT ;  /* 0x000000030600720c */ /* 0x000fd20003f25270 */
[----:B------:R-:W-:-:S05]  /*0730*/  @P0 IMAD.MOV R7, RZ, RZ, R2 ;  /* 0x000000ffff070224 */ /* 0x000fca00078e0202 */
[----:B------:R-:W-:Y:S01]  /*0740*/  MOV R2, R7 ;  /* 0x0000000700027202 */ /* 0x000fe20000000f00 */
[----:B------:R-:W-:Y:S06]  /*0750*/  @P1 BRA `(.L_x_12) ;  /* 0xfffffffc00741947 */ /* 0x000fec000383ffff */
.L_x_1:
[----:B------:R-:W-:Y:S05]  /*0760*/  BSYNC.RECONVERGENT B0 ;  /* 0x0000000000007941 */ /* 0x000fea0003800200 */
.L_x_0:
[----:B-----5:R-:W0:Y:S02]  /*0770*/  LDC.64 R4, c[0x0][0x3a0] ;  /* 0x0000e800ff047b82 */ /* 0x020e240000000a00 */
[----:B0-----:R-:W-:-:S05]  /*0780*/  IMAD.WIDE.U32 R4, R0, 0x4, R4 ;  /* 0x0000000400047825 */ /* 0x001fca00078e0004 */
[----:B------:R-:W-:Y:S01]  /*0790*/  STG.E desc[UR6][R4.64], R2 ;  /* 0x0000000204007986 */ /* 0x000fe2000c101906 */
[----:B------:R-:W-:Y:S05]  /*07a0*/  EXIT ;  /* 0x000000000000794d */ /* 0x000fea0003800000 */
.L_x_13:
[----:B------:R-:W-:-:S00]  /*07b0*/  BRA `(.L_x_13) ;  /* 0xfffffffc00fc7947 */ /* 0x000fc0000383ffff */
[----:B------:R-:W-:-:S00]  /*07c0*/  NOP ;  /* 0x0000000000007918 */ /* 0x000fc00000000000 */
        /* <DEDUP_REMOVED lines=11> */
.L_x_14:


//--------------------- .nv.shared.reserved.0     --------------------------
	.section	.nv.shared.reserved.0,"aw",@nobits
	.weak		__nv_reservedSMEM_offset_0_alias
	.size		__nv_reservedSMEM_offset_0_alias, 0, 64
	.other		__nv_reservedSMEM_offset_0_alias,@"STO_CUDA_RESERVED_SHARED STV_DEFAULT"
__nv_reservedSMEM_offset_0_alias:
	.zero		0
	.zero		64


//--------------------- .nv.constant0._Z7tcgpusajjPjS_S_S_ --------------------------
	.section	.nv.constant0._Z7tcgpusajjPjS_S_S_,"a",@progbits
	.sectionflags	@""
	.align	4
.nv.constant0._Z7tcgpusajjPjS_S_S_:
	.zero		936


//--------------------- SYMBOLS --------------------------

	.type		.nv.reservedSmem.offset0,@object
	.size		.nv.reservedSmem.offset0,0x4
